//
// Generated by NVIDIA NVVM Compiler
//
// Compiler Build ID: CL-36424714
// Cuda compilation tools, release 13.0, V13.0.88
// Based on NVVM 20.0.0
//

.version 9.0
.target sm_100
.address_size 64

	// .globl	_Z17im2col_gpu_kernelIfEviPKT_iiiiiiPS0_

.visible .entry _Z17im2col_gpu_kernelIfEviPKT_iiiiiiPS0_(
	.param .u32 _Z17im2col_gpu_kernelIfEviPKT_iiiiiiPS0__param_0,
	.param .u64 .ptr .align 1 _Z17im2col_gpu_kernelIfEviPKT_iiiiiiPS0__param_1,
	.param .u32 _Z17im2col_gpu_kernelIfEviPKT_iiiiiiPS0__param_2,
	.param .u32 _Z17im2col_gpu_kernelIfEviPKT_iiiiiiPS0__param_3,
	.param .u32 _Z17im2col_gpu_kernelIfEviPKT_iiiiiiPS0__param_4,
	.param .u32 _Z17im2col_gpu_kernelIfEviPKT_iiiiiiPS0__param_5,
	.param .u32 _Z17im2col_gpu_kernelIfEviPKT_iiiiiiPS0__param_6,
	.param .u32 _Z17im2col_gpu_kernelIfEviPKT_iiiiiiPS0__param_7,
	.param .u64 .ptr .align 1 _Z17im2col_gpu_kernelIfEviPKT_iiiiiiPS0__param_8
)
{
	.reg .pred 	%p<88>;
	.reg .b32 	%r<90>;
	.reg .b32 	%f<61>;
	.reg .b64 	%rd<95>;

	ld.param.u32 	%r24, [_Z17im2col_gpu_kernelIfEviPKT_iiiiiiPS0__param_0];
	ld.param.u64 	%rd28, [_Z17im2col_gpu_kernelIfEviPKT_iiiiiiPS0__param_1];
	ld.param.u32 	%r25, [_Z17im2col_gpu_kernelIfEviPKT_iiiiiiPS0__param_2];
	ld.param.u32 	%r26, [_Z17im2col_gpu_kernelIfEviPKT_iiiiiiPS0__param_3];
	ld.param.u32 	%r27, [_Z17im2col_gpu_kernelIfEviPKT_iiiiiiPS0__param_4];
	ld.param.u32 	%r28, [_Z17im2col_gpu_kernelIfEviPKT_iiiiiiPS0__param_5];
	ld.param.u32 	%r29, [_Z17im2col_gpu_kernelIfEviPKT_iiiiiiPS0__param_6];
	ld.param.u32 	%r30, [_Z17im2col_gpu_kernelIfEviPKT_iiiiiiPS0__param_7];
	cvta.to.global.u64 	%rd1, %rd28;
	mov.u32 	%r31, %ctaid.x;
	mov.u32 	%r32, %ntid.x;
	mov.u32 	%r33, %tid.x;
	mad.lo.s32 	%r84, %r31, %r32, %r33;
	setp.ge.s32 	%p1, %r84, %r24;
	@%p1 bra 	$L__BB0_47;
	mul.lo.s32 	%r2, %r30, %r29;
	min.s32 	%r34, %r27, %r28;
	setp.lt.s32 	%p2, %r34, 1;
	@%p2 bra 	$L__BB0_47;
	and.b32  	%r3, %r28, 7;
	and.b32  	%r4, %r28, 2147483640;
	mul.lo.s32 	%r35, %r28, %r27;
	mul.lo.s32 	%r5, %r35, %r29;
$L__BB0_3:
	ld.param.u64 	%rd85, [_Z17im2col_gpu_kernelIfEviPKT_iiiiiiPS0__param_8];
	div.s32 	%r37, %r84, %r30;
	div.s32 	%r38, %r37, %r29;
	mul.lo.s32 	%r39, %r38, %r29;
	sub.s32 	%r7, %r37, %r39;
	mul.lo.s32 	%r40, %r37, %r30;
	sub.s32 	%r8, %r84, %r40;
	mad.lo.s32 	%r41, %r5, %r38, %r7;
	mul.lo.s32 	%r42, %r41, %r30;
	cvt.s64.s32 	%rd29, %r42;
	cvt.s64.s32 	%rd30, %r8;
	add.s64 	%rd31, %rd29, %rd30;
	cvta.to.global.u64 	%rd32, %rd85;
	shl.b64 	%rd33, %rd31, 2;
	add.s64 	%rd94, %rd32, %rd33;
	mad.lo.s32 	%r43, %r38, %r25, %r7;
	mul.lo.s32 	%r44, %r43, %r26;
	cvt.s64.s32 	%rd34, %r44;
	add.s64 	%rd3, %rd34, %rd30;
	mov.b32 	%r85, 0;
$L__BB0_4:
	setp.lt.u32 	%p3, %r28, 8;
	add.s32 	%r10, %r85, %r7;
	mul.lo.s32 	%r11, %r85, %r26;
	mov.b32 	%r88, 0;
	@%p3 bra 	$L__BB0_23;
	mov.b32 	%r86, 0;
$L__BB0_6:
	.pragma "nounroll";
	setp.ge.s32 	%p4, %r10, %r25;
	add.s32 	%r13, %r86, %r8;
	or.b32  	%r47, %r10, %r13;
	setp.lt.s32 	%p5, %r47, 0;
	setp.ge.s32 	%p6, %r13, %r26;
	or.pred  	%p7, %p4, %p6;
	mov.f32 	%f46, 0f00000000;
	or.pred  	%p8, %p7, %p5;
	@%p8 bra 	$L__BB0_8;
	add.s32 	%r48, %r86, %r11;
	cvt.s64.s32 	%rd36, %r48;
	add.s64 	%rd37, %rd3, %rd36;
	shl.b64 	%rd38, %rd37, 2;
	add.s64 	%rd39, %rd1, %rd38;
	ld.global.f32 	%f46, [%rd39];
$L__BB0_8:
	add.s32 	%r49, %r13, 1;
	or.b32  	%r50, %r10, %r49;
	st.global.f32 	[%rd94], %f46;
	setp.lt.s32 	%p10, %r50, 0;
	setp.ge.s32 	%p11, %r49, %r26;
	or.pred  	%p12, %p4, %p11;
	cvt.s64.s32 	%rd40, %r11;
	cvt.s64.s32 	%rd41, %r86;
	add.s64 	%rd42, %rd41, %rd40;
	add.s64 	%rd43, %rd3, %rd42;
	shl.b64 	%rd44, %rd43, 2;
	add.s64 	%rd6, %rd1, %rd44;
	mov.f32 	%f47, 0f00000000;
	or.pred  	%p13, %p12, %p10;
	@%p13 bra 	$L__BB0_10;
	ld.global.f32 	%f47, [%rd6+4];
$L__BB0_10:
	mul.wide.s32 	%rd45, %r2, 4;
	add.s64 	%rd7, %rd94, %rd45;
	add.s32 	%r51, %r13, 2;
	or.b32  	%r52, %r10, %r51;
	st.global.f32 	[%rd7], %f47;
	setp.lt.s32 	%p15, %r52, 0;
	setp.ge.s32 	%p16, %r51, %r26;
	or.pred  	%p17, %p4, %p16;
	mov.f32 	%f48, 0f00000000;
	or.pred  	%p18, %p17, %p15;
	@%p18 bra 	$L__BB0_12;
	ld.global.f32 	%f48, [%rd6+8];
$L__BB0_12:
	mul.wide.s32 	%rd46, %r2, 4;
	add.s64 	%rd8, %rd7, %rd46;
	add.s32 	%r53, %r13, 3;
	or.b32  	%r54, %r10, %r53;
	st.global.f32 	[%rd8], %f48;
	setp.lt.s32 	%p20, %r54, 0;
	setp.ge.s32 	%p21, %r53, %r26;
	or.pred  	%p22, %p4, %p21;
	mov.f32 	%f49, 0f00000000;
	or.pred  	%p23, %p22, %p20;
	@%p23 bra 	$L__BB0_14;
	ld.global.f32 	%f49, [%rd6+12];
$L__BB0_14:
	mul.wide.s32 	%rd47, %r2, 4;
	add.s64 	%rd9, %rd8, %rd47;
	add.s32 	%r55, %r13, 4;
	or.b32  	%r56, %r10, %r55;
	st.global.f32 	[%rd9], %f49;
	setp.lt.s32 	%p25, %r56, 0;
	setp.ge.s32 	%p26, %r55, %r26;
	or.pred  	%p27, %p4, %p26;
	mov.f32 	%f50, 0f00000000;
	or.pred  	%p28, %p27, %p25;
	@%p28 bra 	$L__BB0_16;
	ld.global.f32 	%f50, [%rd6+16];
$L__BB0_16:
	mul.wide.s32 	%rd48, %r2, 4;
	add.s64 	%rd10, %rd9, %rd48;
	add.s32 	%r57, %r13, 5;
	or.b32  	%r58, %r10, %r57;
	st.global.f32 	[%rd10], %f50;
	setp.lt.s32 	%p30, %r58, 0;
	setp.ge.s32 	%p31, %r57, %r26;
	or.pred  	%p32, %p4, %p31;
	mov.f32 	%f51, 0f00000000;
	or.pred  	%p33, %p32, %p30;
	@%p33 bra 	$L__BB0_18;
	ld.global.f32 	%f51, [%rd6+20];
$L__BB0_18:
	mul.wide.s32 	%rd49, %r2, 4;
	add.s64 	%rd11, %rd10, %rd49;
	add.s32 	%r59, %r13, 6;
	or.b32  	%r60, %r10, %r59;
	st.global.f32 	[%rd11], %f51;
	setp.lt.s32 	%p35, %r60, 0;
	setp.ge.s32 	%p36, %r59, %r26;
	or.pred  	%p37, %p4, %p36;
	mov.f32 	%f52, 0f00000000;
	or.pred  	%p38, %p37, %p35;
	@%p38 bra 	$L__BB0_20;
	ld.global.f32 	%f52, [%rd6+24];
$L__BB0_20:
	mul.wide.s32 	%rd50, %r2, 4;
	add.s64 	%rd12, %rd11, %rd50;
	add.s32 	%r61, %r13, 7;
	or.b32  	%r62, %r10, %r61;
	st.global.f32 	[%rd12], %f52;
	setp.lt.s32 	%p40, %r62, 0;
	setp.ge.s32 	%p41, %r61, %r26;
	or.pred  	%p42, %p4, %p41;
	mov.f32 	%f53, 0f00000000;
	or.pred  	%p43, %p42, %p40;
	@%p43 bra 	$L__BB0_22;
	ld.global.f32 	%f53, [%rd6+28];
$L__BB0_22:
	add.s64 	%rd52, %rd12, %rd50;
	st.global.f32 	[%rd52], %f53;
	add.s64 	%rd94, %rd52, %rd50;
	add.s32 	%r86, %r86, 8;
	setp.ne.s32 	%p44, %r86, %r4;
	mov.u32 	%r88, %r4;
	@%p44 bra 	$L__BB0_6;
$L__BB0_23:
	setp.eq.s32 	%p45, %r3, 0;
	@%p45 bra 	$L__BB0_45;
	add.s32 	%r63, %r3, -1;
	setp.lt.u32 	%p46, %r63, 3;
	@%p46 bra 	$L__BB0_34;
	setp.ge.s32 	%p47, %r10, %r25;
	add.s32 	%r16, %r88, %r8;
	or.b32  	%r65, %r10, %r16;
	setp.lt.s32 	%p48, %r65, 0;
	setp.ge.s32 	%p49, %r16, %r26;
	or.pred  	%p50, %p47, %p49;
	mov.f32 	%f54, 0f00000000;
	or.pred  	%p51, %p50, %p48;
	@%p51 bra 	$L__BB0_27;
	add.s32 	%r66, %r88, %r11;
	cvt.s64.s32 	%rd54, %r66;
	add.s64 	%rd55, %rd3, %rd54;
	shl.b64 	%rd56, %rd55, 2;
	add.s64 	%rd57, %rd1, %rd56;
	ld.global.f32 	%f54, [%rd57];
$L__BB0_27:
	add.s32 	%r67, %r16, 1;
	or.b32  	%r68, %r10, %r67;
	st.global.f32 	[%rd94], %f54;
	setp.lt.s32 	%p53, %r68, 0;
	setp.ge.s32 	%p54, %r67, %r26;
	or.pred  	%p55, %p47, %p54;
	cvt.s64.s32 	%rd58, %r11;
	cvt.u64.u32 	%rd59, %r88;
	add.s64 	%rd60, %rd59, %rd58;
	add.s64 	%rd61, %rd3, %rd60;
	shl.b64 	%rd62, %rd61, 2;
	add.s64 	%rd16, %rd1, %rd62;
	mov.f32 	%f55, 0f00000000;
	or.pred  	%p56, %p55, %p53;
	@%p56 bra 	$L__BB0_29;
	ld.global.f32 	%f55, [%rd16+4];
$L__BB0_29:
	mul.wide.s32 	%rd63, %r2, 4;
	add.s64 	%rd17, %rd94, %rd63;
	add.s32 	%r69, %r16, 2;
	or.b32  	%r70, %r10, %r69;
	st.global.f32 	[%rd17], %f55;
	setp.lt.s32 	%p58, %r70, 0;
	setp.ge.s32 	%p59, %r69, %r26;
	or.pred  	%p60, %p47, %p59;
	mov.f32 	%f56, 0f00000000;
	or.pred  	%p61, %p60, %p58;
	@%p61 bra 	$L__BB0_31;
	ld.global.f32 	%f56, [%rd16+8];
$L__BB0_31:
	mul.wide.s32 	%rd64, %r2, 4;
	add.s64 	%rd18, %rd17, %rd64;
	add.s32 	%r71, %r16, 3;
	or.b32  	%r72, %r10, %r71;
	st.global.f32 	[%rd18], %f56;
	setp.lt.s32 	%p63, %r72, 0;
	setp.ge.s32 	%p64, %r71, %r26;
	or.pred  	%p65, %p47, %p64;
	mov.f32 	%f57, 0f00000000;
	or.pred  	%p66, %p65, %p63;
	@%p66 bra 	$L__BB0_33;
	ld.global.f32 	%f57, [%rd16+12];
$L__BB0_33:
	add.s64 	%rd66, %rd18, %rd64;
	st.global.f32 	[%rd66], %f57;
	add.s64 	%rd94, %rd66, %rd64;
	add.s32 	%r88, %r88, 4;
$L__BB0_34:
	and.b32  	%r73, %r28, 3;
	setp.eq.s32 	%p67, %r73, 0;
	@%p67 bra 	$L__BB0_45;
	setp.eq.s32 	%p68, %r73, 1;
	@%p68 bra 	$L__BB0_41;
	setp.ge.s32 	%p69, %r10, %r25;
	add.s32 	%r19, %r88, %r8;
	or.b32  	%r74, %r10, %r19;
	setp.lt.s32 	%p70, %r74, 0;
	setp.ge.s32 	%p71, %r19, %r26;
	or.pred  	%p72, %p69, %p71;
	mov.f32 	%f58, 0f00000000;
	or.pred  	%p73, %p72, %p70;
	@%p73 bra 	$L__BB0_38;
	add.s32 	%r75, %r88, %r11;
	cvt.s64.s32 	%rd68, %r75;
	add.s64 	%rd69, %rd3, %rd68;
	shl.b64 	%rd70, %rd69, 2;
	add.s64 	%rd71, %rd1, %rd70;
	ld.global.f32 	%f58, [%rd71];
$L__BB0_38:
	add.s32 	%r76, %r19, 1;
	or.b32  	%r77, %r10, %r76;
	st.global.f32 	[%rd94], %f58;
	setp.lt.s32 	%p75, %r77, 0;
	setp.ge.s32 	%p76, %r76, %r26;
	or.pred  	%p77, %p69, %p76;
	mov.f32 	%f59, 0f00000000;
	or.pred  	%p78, %p77, %p75;
	@%p78 bra 	$L__BB0_40;
	cvt.s64.s32 	%rd72, %r11;
	cvt.s64.s32 	%rd73, %r88;
	add.s64 	%rd74, %rd73, %rd72;
	add.s64 	%rd75, %rd3, %rd74;
	shl.b64 	%rd76, %rd75, 2;
	add.s64 	%rd77, %rd1, %rd76;
	ld.global.f32 	%f59, [%rd77+4];
$L__BB0_40:
	mul.wide.s32 	%rd78, %r2, 4;
	add.s64 	%rd79, %rd94, %rd78;
	st.global.f32 	[%rd79], %f59;
	add.s64 	%rd94, %rd79, %rd78;
	add.s32 	%r88, %r88, 2;
$L__BB0_41:
	and.b32  	%r78, %r28, 1;
	setp.eq.b32 	%p79, %r78, 1;
	not.pred 	%p80, %p79;
	@%p80 bra 	$L__BB0_45;
	setp.ge.s32 	%p81, %r10, %r25;
	add.s32 	%r79, %r88, %r8;
	or.b32  	%r80, %r10, %r79;
	setp.lt.s32 	%p82, %r80, 0;
	setp.ge.s32 	%p83, %r79, %r26;
	or.pred  	%p84, %p81, %p83;
	mov.f32 	%f60, 0f00000000;
	or.pred  	%p85, %p84, %p82;
	@%p85 bra 	$L__BB0_44;
	add.s32 	%r81, %r88, %r11;
	cvt.s64.s32 	%rd80, %r81;
	add.s64 	%rd81, %rd3, %rd80;
	shl.b64 	%rd82, %rd81, 2;
	add.s64 	%rd83, %rd1, %rd82;
	ld.global.f32 	%f60, [%rd83];
$L__BB0_44:
	st.global.f32 	[%rd94], %f60;
	mul.wide.s32 	%rd84, %r2, 4;
	add.s64 	%rd94, %rd94, %rd84;
$L__BB0_45:
	add.s32 	%r85, %r85, 1;
	setp.ne.s32 	%p86, %r85, %r27;
	@%p86 bra 	$L__BB0_4;
	mov.u32 	%r82, %ntid.x;
	mov.u32 	%r83, %nctaid.x;
	mad.lo.s32 	%r84, %r82, %r83, %r84;
	setp.lt.s32 	%p87, %r84, %r24;
	@%p87 bra 	$L__BB0_3;
$L__BB0_47:
	ret;

}


// ===== COMPILED SASS (sm_100) =====

	.target	sm_100

	.elftype	@"ET_EXEC"


//--------------------- .note.nv.tkinfo           --------------------------
	.section	.note.nv.tkinfo,"",@"SHT_NOTE"
	.sectionflags	@"SHF_NOTE_NV_TKINFO"
	.tkinfo
        /*0018*/ 	.word	0x00000002
        /*0030*/ 	.string	""
        /*0030*/ 	.string	"ptxas"
        /*0030*/ 	.string	"Cuda compilation tools, release 13.0, V13.0.88"
        /*0030*/ 	.string	"Build cuda_13.0.r13.0/compiler.36424714_0"
        /*0030*/ 	.string	"-arch sm_100 -m 64 "



//--------------------- .note.nv.cuinfo           --------------------------
	.section	.note.nv.cuinfo,"",@"SHT_NOTE"
	.sectionflags	@"SHF_NOTE_NV_CUINFO"
        /*0018*/ 	.short	0x0002
        /*001a*/ 	.short	0x0064
        /*001c*/ 	.short	0x0082
	.zero		2


//--------------------- .nv.info                  --------------------------
	.section	.nv.info,"",@"SHT_CUDA_INFO"
	.align	4


	//----- nvinfo : EIATTR_REGCOUNT
	.align		4
        /*0000*/ 	.byte	0x04, 0x2f
        /*0002*/ 	.short	(.L_1 - .L_0)
	.align		4
.L_0:
        /*0004*/ 	.word	index@(_Z17im2col_gpu_kernelIfEviPKT_iiiiiiPS0_)
        /*0008*/ 	.word	0x00000020


	//----- nvinfo : EIATTR_FRAME_SIZE
	.align		4
.L_1:
        /*000c*/ 	.byte	0x04, 0x11
        /*000e*/ 	.short	(.L_3 - .L_2)
	.align		4
.L_2:
        /*0010*/ 	.word	index@(_Z17im2col_gpu_kernelIfEviPKT_iiiiiiPS0_)
        /*0014*/ 	.word	0x00000000


	//----- nvinfo : EIATTR_MIN_STACK_SIZE
	.align		4
.L_3:
        /*0018*/ 	.byte	0x04, 0x12
        /*001a*/ 	.short	(.L_5 - .L_4)
	.align		4
.L_4:
        /*001c*/ 	.word	index@(_Z17im2col_gpu_kernelIfEviPKT_iiiiiiPS0_)
        /*0020*/ 	.word	0x00000000
.L_5:


//--------------------- .nv.compat                --------------------------
	.section	.nv.compat,"",@"SHT_CUDA_COMPAT_INFO"
	.align	4
        /*0000*/ 	.byte	0x02, 0x09, 0x00, 0x00, 0x02, 0x02, 0x01, 0x00, 0x02, 0x05, 0x05, 0x00, 0x03, 0x07, 0x01, 0x01
        /*0010*/ 	.byte	0x02, 0x03, 0x00, 0x00, 0x02, 0x06, 0x01, 0x00, 0x04, 0x0b, 0x08, 0x00, 0x09, 0x00, 0x00, 0x00
        /*0020*/ 	.byte	0x00, 0x00, 0x00, 0x00


//--------------------- .nv.info._Z17im2col_gpu_kernelIfEviPKT_iiiiiiPS0_ --------------------------
	.section	.nv.info._Z17im2col_gpu_kernelIfEviPKT_iiiiiiPS0_,"",@"SHT_CUDA_INFO"
	.sectionflags	@""
	.align	4


	//----- nvinfo : EIATTR_CUDA_API_VERSION
	.align		4
        /*0000*/ 	.byte	0x04, 0x37
        /*0002*/ 	.short	(.L_7 - .L_6)
.L_6:
        /*0004*/ 	.word	0x00000082


	//----- nvinfo : EIATTR_KPARAM_INFO
	.align		4
.L_7:
        /*0008*/ 	.byte	0x04, 0x17
        /*000a*/ 	.short	(.L_9 - .L_8)
.L_8:
        /*000c*/ 	.word	0x00000000
        /*0010*/ 	.short	0x0008
        /*0012*/ 	.short	0x0028
        /*0014*/ 	.byte	0x00, 0xf5, 0x21, 0x00


	//----- nvinfo : EIATTR_KPARAM_INFO
	.align		4
.L_9:
        /*0018*/ 	.byte	0x04, 0x17
        /*001a*/ 	.short	(.L_11 - .L_10)
.L_10:
        /*001c*/ 	.word	0x00000000
        /*0020*/ 	.short	0x0007
        /*0022*/ 	.short	0x0024
        /*0024*/ 	.byte	0x00, 0xf0, 0x11, 0x00


	//----- nvinfo : EIATTR_KPARAM_INFO
	.align		4
.L_11:
        /*0028*/ 	.byte	0x04, 0x17
        /*002a*/ 	.short	(.L_13 - .L_12)
.L_12:
        /*002c*/ 	.word	0x00000000
        /*0030*/ 	.short	0x0006
        /*0032*/ 	.short	0x0020
        /*0034*/ 	.byte	0x00, 0xf0, 0x11, 0x00


	//----- nvinfo : EIATTR_KPARAM_INFO
	.align		4
.L_13:
        /*0038*/ 	.byte	0x04, 0x17
        /*003a*/ 	.short	(.L_15 - .L_14)
.L_14:
        /*003c*/ 	.word	0x00000000
        /*0040*/ 	.short	0x0005
        /*0042*/ 	.short	0x001c
        /*0044*/ 	.byte	0x00, 0xf0, 0x11, 0x00


	//----- nvinfo : EIATTR_KPARAM_INFO
	.align		4
.L_15:
        /*0048*/ 	.byte	0x04, 0x17
        /*004a*/ 	.short	(.L_17 - .L_16)
.L_16:
        /*004c*/ 	.word	0x00000000
        /*0050*/ 	.short	0x0004
        /*0052*/ 	.short	0x0018
        /*0054*/ 	.byte	0x00, 0xf0, 0x11, 0x00


	//----- nvinfo : EIATTR_KPARAM_INFO
	.align		4
.L_17:
        /*0058*/ 	.byte	0x04, 0x17
        /*005a*/ 	.short	(.L_19 - .L_18)
.L_18:
        /*005c*/ 	.word	0x00000000
        /*0060*/ 	.short	0x0003
        /*0062*/ 	.short	0x0014
        /*0064*/ 	.byte	0x00, 0xf0, 0x11, 0x00


	//----- nvinfo : EIATTR_KPARAM_INFO
	.align		4
.L_19:
        /*0068*/ 	.byte	0x04, 0x17
        /*006a*/ 	.short	(.L_21 - .L_20)
.L_20:
        /*006c*/ 	.word	0x00000000
        /*0070*/ 	.short	0x0002
        /*0072*/ 	.short	0x0010
        /*0074*/ 	.byte	0x00, 0xf0, 0x11, 0x00


	//----- nvinfo : EIATTR_KPARAM_INFO
	.align		4
.L_21:
        /*0078*/ 	.byte	0x04, 0x17
        /*007a*/ 	.short	(.L_23 - .L_22)
.L_22:
        /*007c*/ 	.word	0x00000000
        /*0080*/ 	.short	0x0001
        /*0082*/ 	.short	0x0008
        /*0084*/ 	.byte	0x00, 0xf5, 0x21, 0x00


	//----- nvinfo : EIATTR_KPARAM_INFO
	.align		4
.L_23:
        /*0088*/ 	.byte	0x04, 0x17
        /*008a*/ 	.short	(.L_25 - .L_24)
.L_24:
        /*008c*/ 	.word	0x00000000
        /*0090*/ 	.short	0x0000
        /*0092*/ 	.short	0x0000
        /*0094*/ 	.byte	0x00, 0xf0, 0x11, 0x00


	//----- nvinfo : EIATTR_SPARSE_MMA_MASK
	.align		4
.L_25:
        /*0098*/ 	.byte	0x03, 0x50
        /*009a*/ 	.short	0x0000


	//----- nvinfo : EIATTR_MAXREG_COUNT
	.align		4
        /*009c*/ 	.byte	0x03, 0x1b
        /*009e*/ 	.short	0x00ff


	//----- nvinfo : EIATTR_MERCURY_ISA_VERSION
	.align		4
        /*00a0*/ 	.byte	0x03, 0x5f
        /*00a2*/ 	.short	0x0101


	//----- nvinfo : EIATTR_VRC_CTA_INIT_COUNT
	.align		4
        /*00a4*/ 	.byte	0x02, 0x4a
	.zero		1
	.zero		1


	//----- nvinfo : EIATTR_EXIT_INSTR_OFFSETS
	.align		4
        /*00a8*/ 	.byte	0x04, 0x1c
        /*00aa*/ 	.short	(.L_27 - .L_26)


	//   ....[0]....
.L_26:
        /*00ac*/ 	.word	0x00000070


	//   ....[1]....
        /*00b0*/ 	.word	0x000000b0


	//   ....[2]....
        /*00b4*/ 	.word	0x00001310


	//----- nvinfo : EIATTR_CRS_STACK_SIZE
	.align		4
.L_27:
        /*00b8*/ 	.byte	0x04, 0x1e
        /*00ba*/ 	.short	(.L_29 - .L_28)
.L_28:
        /*00bc*/ 	.word	0x00000000


	//----- nvinfo : EIATTR_CBANK_PARAM_SIZE
	.align		4
.L_29:
        /*00c0*/ 	.byte	0x03, 0x19
        /*00c2*/ 	.short	0x0030


	//----- nvinfo : EIATTR_PARAM_CBANK
	.align		4
        /*00c4*/ 	.byte	0x04, 0x0a
        /*00c6*/ 	.short	(.L_31 - .L_30)
	.align		4
.L_30:
        /*00c8*/ 	.word	index@(.nv.constant0._Z17im2col_gpu_kernelIfEviPKT_iiiiiiPS0_)
        /*00cc*/ 	.short	0x0380
        /*00ce*/ 	.short	0x0030


	//----- nvinfo : EIATTR_SW_WAR
	.align		4
.L_31:
        /*00d0*/ 	.byte	0x04, 0x36
        /*00d2*/ 	.short	(.L_33 - .L_32)
.L_32:
        /*00d4*/ 	.word	0x00000008
.L_33:


//--------------------- .nv.callgraph             --------------------------
	.section	.nv.callgraph,"",@"SHT_CUDA_CALLGRAPH"
	.align	4
	.sectionentsize	8
	.align		4
        /*0000*/ 	.word	0x00000000
	.align		4
        /*0004*/ 	.word	0xffffffff
	.align		4
        /*0008*/ 	.word	0x00000000
	.align		4
        /*000c*/ 	.word	0xfffffffe
	.align		4
        /*0010*/ 	.word	0x00000000
	.align		4
        /*0014*/ 	.word	0xfffffffd
	.align		4
        /*0018*/ 	.word	0x00000000
	.align		4
        /*001c*/ 	.word	0xfffffffc


//--------------------- .text._Z17im2col_gpu_kernelIfEviPKT_iiiiiiPS0_ --------------------------
	.section	.text._Z17im2col_gpu_kernelIfEviPKT_iiiiiiPS0_,"ax",@progbits
	.align	128
        .global         _Z17im2col_gpu_kernelIfEviPKT_iiiiiiPS0_
        .type           _Z17im2col_gpu_kernelIfEviPKT_iiiiiiPS0_,@function
        .size           _Z17im2col_gpu_kernelIfEviPKT_iiiiiiPS0_,(.L_x_14 - _Z17im2col_gpu_kernelIfEviPKT_iiiiiiPS0_)
        .other          _Z17im2col_gpu_kernelIfEviPKT_iiiiiiPS0_,@"STO_CUDA_ENTRY STV_DEFAULT"
_Z17im2col_gpu_kernelIfEviPKT_iiiiiiPS0_:
.text._Z17im2col_gpu_kernelIfEviPKT_iiiiiiPS0_:
[----:B------:R-:W-:Y:S01]  /*0000*/  LDC R1, c[0x0][0x37c] ;  /* 0x0000df00ff017b82 */ /* 0x000fe20000000800 */
[----:B------:R-:W0:Y:S07]  /*0010*/  S2R R3, SR_TID.X ;  /* 0x0000000000037919 */ /* 0x000e2e0000002100 */
[----:B------:R-:W0:Y:S01]  /*0020*/  S2UR UR4, SR_CTAID.X ;  /* 0x00000000000479c3 */ /* 0x000e220000002500 */
[----:B------:R-:W1:Y:S07]  /*0030*/  LDCU UR5, c[0x0][0x380] ;  /* 0x00007000ff0577ac */ /* 0x000e6e0008000800 */
[----:B------:R-:W0:Y:S02]  /*0040*/  LDC R8, c[0x0][0x360] ;  /* 0x0000d800ff087b82 */ /* 0x000e240000000800 */
[----:B0-----:R-:W-:-:S05]  /*0050*/  IMAD R8, R8, UR4, R3 ;  /* 0x0000000408087c24 */ /* 0x001fca000f8e0203 */
[----:B-1----:R-:W-:-:S13]  /*0060*/  ISETP.GE.AND P0, PT, R8, UR5, PT ;  /* 0x0000000508007c0c */ /* 0x002fda000bf06270 */
[----:B------:R-:W-:Y:S05]  /*0070*/  @P0 EXIT ;  /* 0x000000000000094d */ /* 0x000fea0003800000 */
[----:B------:R-:W0:Y:S02]  /*0080*/  LDC.64 R4, c[0x0][0x398] ;  /* 0x0000e600ff047b82 */ /* 0x000e240000000a00 */
[----:B0-----:R-:W-:-:S04]  /*0090*/  VIMNMX R0, PT, PT, R4, R5, PT ;  /* 0x0000000504007248 */ /* 0x001fc80003fe0100 */
[----:B------:R-:W-:-:S13]  /*00a0*/  ISETP.GE.AND P0, PT, R0, 0x1, PT ;  /* 0x000000010000780c */ /* 0x000fda0003f06270 */
[----:B------:R-:W-:Y:S05]  /*00b0*/  @!P0 EXIT ;  /* 0x000000000000894d */ /* 0x000fea0003800000 */
[----:B------:R-:W0:Y:S01]  /*00c0*/  LDC.64 R12, c[0x0][0x3a0] ;  /* 0x0000e800ff0c7b82 */ /* 0x000e220000000a00 */
[----:B------:R-:W-:Y:S01]  /*00d0*/  IMAD R3, R4, R5, RZ ;  /* 0x0000000504037224 */ /* 0x000fe200078e02ff */
[C---:B------:R-:W-:Y:S01]  /*00e0*/  LOP3.LUT R11, R5.reuse, 0x7, RZ, 0xc0, !PT ;  /* 0x00000007050b7812 */ /* 0x040fe200078ec0ff */
[----:B------:R-:W1:Y:S01]  /*00f0*/  LDCU.64 UR6, c[0x0][0x358] ;  /* 0x00006b00ff0677ac */ /* 0x000e620008000a00 */
[----:B------:R-:W-:Y:S01]  /*0100*/  LOP3.LUT R10, R5, 0x7ffffff8, RZ, 0xc0, !PT ;  /* 0x7ffffff8050a7812 */ /* 0x000fe200078ec0ff */
[----:B------:R-:W2:Y:S01]  /*0110*/  LDCU UR12, c[0x0][0x394] ;  /* 0x00007280ff0c77ac */ /* 0x000ea20008000800 */
[----:B------:R-:W3:Y:S01]  /*0120*/  LDCU.64 UR10, c[0x0][0x388] ;  /* 0x00007100ff0a77ac */ /* 0x000ee20008000a00 */
[----:B0-----:R-:W-:Y:S02]  /*0130*/  IMAD R20, R3, R12, RZ ;  /* 0x0000000c03147224 */ /* 0x001fe400078e02ff */
[----:B-123--:R-:W-:-:S07]  /*0140*/  IMAD R12, R12, R13, RZ ;  /* 0x0000000d0c0c7224 */ /* 0x00efce00078e02ff */
.L_x_12:
[----:B0-----:R-:W0:Y:S01]  /*0150*/  LDC R3, c[0x0][0x3a4] ;  /* 0x0000e900ff037b82 */ /* 0x001e220000000800 */
[----:B-1----:R-:W-:Y:S01]  /*0160*/  IABS R14, R8 ;  /* 0x00000008000e7213 */ /* 0x002fe20000000000 */
[----:B------:R-:W1:Y:S01]  /*0170*/  LDCU.64 UR8, c[0x0][0x390] ;  /* 0x00007200ff0877ac */ /* 0x000e620008000a00 */
[----:B--2---:R-:W2:Y:S05]  /*0180*/  LDCU.64 UR4, c[0x0][0x3a8] ;  /* 0x00007500ff0477ac */ /* 0x004eaa0008000a00 */
[----:B------:R-:W3:Y:S01]  /*0190*/  LDC R9, c[0x0][0x3a0] ;  /* 0x0000e800ff097b82 */ /* 0x000ee20000000800 */
[----:B0-----:R-:W-:-:S04]  /*01a0*/  IABS R7, R3 ;  /* 0x0000000300077213 */ /* 0x001fc80000000000 */
[----:B------:R-:W0:Y:S08]  /*01b0*/  I2F.RP R0, R7 ;  /* 0x0000000700007306 */ /* 0x000e300000209400 */
[----:B0-----:R-:W0:Y:S02]  /*01c0*/  MUFU.RCP R0, R0 ;  /* 0x0000000000007308 */ /* 0x001e240000001000 */
[----:B0-----:R-:W-:Y:S01]  /*01d0*/  VIADD R4, R0, 0xffffffe ;  /* 0x0ffffffe00047836 */ /* 0x001fe20000000000 */
[----:B---3--:R-:W-:-:S05]  /*01e0*/  IABS R0, R9 ;  /* 0x0000000900007213 */ /* 0x008fca0000000000 */
[----:B------:R0:W3:Y:S08]  /*01f0*/  F2I.FTZ.U32.TRUNC.NTZ R5, R4 ;  /* 0x0000000400057305 */ /* 0x0000f0000021f000 */
[----:B------:R-:W4:Y:S01]  /*0200*/  I2F.RP R6, R0 ;  /* 0x0000000000067306 */ /* 0x000f220000209400 */
[----:B0-----:R-:W-:Y:S02]  /*0210*/  IMAD.MOV.U32 R4, RZ, RZ, RZ ;  /* 0x000000ffff047224 */ /* 0x001fe400078e00ff */
[----:B---3--:R-:W-:-:S04]  /*0220*/  IMAD.MOV R2, RZ, RZ, -R5 ;  /* 0x000000ffff027224 */ /* 0x008fc800078e0a05 */
[----:B------:R-:W-:-:S04]  /*0230*/  IMAD R13, R2, R7, RZ ;  /* 0x00000007020d7224 */ /* 0x000fc800078e02ff */
[----:B------:R-:W-:Y:S01]  /*0240*/  IMAD.HI.U32 R5, R5, R13, R4 ;  /* 0x0000000d05057227 */ /* 0x000fe200078e0004 */
[----:B----4-:R-:W0:Y:S05]  /*0250*/  MUFU.RCP R6, R6 ;  /* 0x0000000600067308 */ /* 0x010e2a0000001000 */
[----:B------:R-:W-:-:S04]  /*0260*/  IMAD.HI.U32 R2, R5, R14, RZ ;  /* 0x0000000e05027227 */ /* 0x000fc800078e00ff */
[----:B------:R-:W-:-:S04]  /*0270*/  IMAD.MOV R4, RZ, RZ, -R2 ;  /* 0x000000ffff047224 */ /* 0x000fc800078e0a02 */
[----:B------:R-:W-:Y:S02]  /*0280*/  IMAD R4, R7, R4, R14 ;  /* 0x0000000407047224 */ /* 0x000fe400078e020e */
[----:B0-----:R-:W-:-:S03]  /*0290*/  VIADD R5, R6, 0xffffffe ;  /* 0x0ffffffe06057836 */ /* 0x001fc60000000000 */
[----:B------:R-:W-:-:S03]  /*02a0*/  ISETP.GT.U32.AND P1, PT, R7, R4, PT ;  /* 0x000000040700720c */ /* 0x000fc60003f24070 */
[----:B------:R-:W0:Y:S10]  /*02b0*/  F2I.FTZ.U32.TRUNC.NTZ R5, R5 ;  /* 0x0000000500057305 */ /* 0x000e34000021f000 */
[----:B------:R-:W-:-:S02]  /*02c0*/  @!P1 IMAD.IADD R4, R4, 0x1, -R7 ;  /* 0x0000000104049824 */ /* 0x000fc400078e0a07 */
[----:B------:R-:W-:Y:S01]  /*02d0*/  @!P1 VIADD R2, R2, 0x1 ;  /* 0x0000000102029836 */ /* 0x000fe20000000000 */
[----:B------:R-:W-:Y:S02]  /*02e0*/  ISETP.NE.AND P1, PT, R3, RZ, PT ;  /* 0x000000ff0300720c */ /* 0x000fe40003f25270 */
[----:B------:R-:W-:Y:S02]  /*02f0*/  ISETP.GE.U32.AND P0, PT, R4, R7, PT ;  /* 0x000000070400720c */ /* 0x000fe40003f06070 */
[----:B------:R-:W-:Y:S01]  /*0300*/  LOP3.LUT R4, R8, R3, RZ, 0x3c, !PT ;  /* 0x0000000308047212 */ /* 0x000fe200078e3cff */
[----:B0-----:R-:W-:-:S03]  /*0310*/  IMAD.MOV R7, RZ, RZ, -R5 ;  /* 0x000000ffff077224 */ /* 0x001fc600078e0a05 */
[----:B------:R-:W-:Y:S01]  /*0320*/  ISETP.GE.AND P2, PT, R4, RZ, PT ;  /* 0x000000ff0400720c */ /* 0x000fe20003f46270 */
[----:B------:R-:W-:Y:S02]  /*0330*/  IMAD R7, R7, R0, RZ ;  /* 0x0000000007077224 */ /* 0x000fe400078e02ff */
[----:B------:R-:W-:-:S04]  /*0340*/  IMAD.MOV.U32 R4, RZ, RZ, RZ ;  /* 0x000000ffff047224 */ /* 0x000fc800078e00ff */
[----:B------:R-:W-:Y:S02]  /*0350*/  @P0 VIADD R2, R2, 0x1 ;  /* 0x0000000102020836 */ /* 0x000fe40000000000 */
[----:B------:R-:W-:-:S04]  /*0360*/  IMAD.HI.U32 R4, R5, R7, R4 ;  /* 0x0000000705047227 */ /* 0x000fc800078e0004 */
[----:B------:R-:W-:-:S04]  /*0370*/  IMAD.MOV.U32 R6, RZ, RZ, R2 ;  /* 0x000000ffff067224 */ /* 0x000fc800078e0002 */
[----:B------:R-:W-:Y:S01]  /*0380*/  @!P2 IMAD.MOV R6, RZ, RZ, -R6 ;  /* 0x000000ffff06a224 */ /* 0x000fe200078e0a06 */
[----:B------:R-:W-:-:S04]  /*0390*/  @!P1 LOP3.LUT R6, RZ, R3, RZ, 0x33, !PT ;  /* 0x00000003ff069212 */ /* 0x000fc800078e33ff */
[----:B------:R-:W-:-:S05]  /*03a0*/  IABS R2, R6 ;  /* 0x0000000600027213 */ /* 0x000fca0000000000 */
[----:B------:R-:W-:-:S04]  /*03b0*/  IMAD.MOV.U32 R5, RZ, RZ, R2 ;  /* 0x000000ffff057224 */ /* 0x000fc800078e0002 */
[----:B------:R-:W-:-:S04]  /*03c0*/  IMAD.HI.U32 R4, R4, R5, RZ ;  /* 0x0000000504047227 */ /* 0x000fc800078e00ff */
[----:B------:R-:W-:-:S04]  /*03d0*/  IMAD.MOV R2, RZ, RZ, -R4 ;  /* 0x000000ffff027224 */ /* 0x000fc800078e0a04 */
[----:B------:R-:W-:-:S05]  /*03e0*/  IMAD R5, R0, R2, R5 ;  /* 0x0000000200057224 */ /* 0x000fca00078e0205 */
[----:B------:R-:W-:-:S13]  /*03f0*/  ISETP.GT.U32.AND P1, PT, R0, R5, PT ;  /* 0x000000050000720c */ /* 0x000fda0003f24070 */
[----:B------:R-:W-:Y:S02]  /*0400*/  @!P1 IMAD.IADD R5, R5, 0x1, -R0 ;  /* 0x0000000105059824 */ /* 0x000fe400078e0a00 */
[----:B------:R-:W-:Y:S01]  /*0410*/  @!P1 VIADD R4, R4, 0x1 ;  /* 0x0000000104049836 */ /* 0x000fe20000000000 */
[----:B------:R-:W-:Y:S02]  /*0420*/  ISETP.NE.AND P1, PT, R9, RZ, PT ;  /* 0x000000ff0900720c */ /* 0x000fe40003f25270 */
[----:B------:R-:W-:Y:S02]  /*0430*/  ISETP.GE.U32.AND P0, PT, R5, R0, PT ;  /* 0x000000000500720c */ /* 0x000fe40003f06070 */
[----:B------:R-:W-:-:S04]  /*0440*/  LOP3.LUT R0, R6, R9, RZ, 0x3c, !PT ;  /* 0x0000000906007212 */ /* 0x000fc800078e3cff */
[----:B------:R-:W-:-:S07]  /*0450*/  ISETP.GE.AND P2, PT, R0, RZ, PT ;  /* 0x000000ff0000720c */ /* 0x000fce0003f46270 */
[----:B------:R-:W-:-:S06]  /*0460*/  @P0 VIADD R4, R4, 0x1 ;  /* 0x0000000104040836 */ /* 0x000fcc0000000000 */
[----:B------:R-:W-:Y:S01]  /*0470*/  @!P2 IMAD.MOV R4, RZ, RZ, -R4 ;  /* 0x000000ffff04a224 */ /* 0x000fe200078e0a04 */
[----:B------:R-:W-:-:S05]  /*0480*/  @!P1 LOP3.LUT R4, RZ, R9, RZ, 0x33, !PT ;  /* 0x00000009ff049212 */ /* 0x000fca00078e33ff */
[----:B------:R-:W-:-:S04]  /*0490*/  IMAD.MOV R0, RZ, RZ, -R4 ;  /* 0x000000ffff007224 */ /* 0x000fc800078e0a04 */
[--C-:B------:R-:W-:Y:S02]  /*04a0*/  IMAD R9, R9, R0, R6.reuse ;  /* 0x0000000009097224 */ /* 0x100fe400078e0206 */
[----:B------:R-:W-:Y:S02]  /*04b0*/  IMAD.MOV R6, RZ, RZ, -R6 ;  /* 0x000000ffff067224 */ /* 0x000fe400078e0a06 */
[--C-:B------:R-:W-:Y:S02]  /*04c0*/  IMAD R0, R20, R4, R9.reuse ;  /* 0x0000000414007224 */ /* 0x100fe400078e0209 */
[----:B------:R-:W-:Y:S02]  /*04d0*/  IMAD R6, R3, R6, R8 ;  /* 0x0000000603067224 */ /* 0x000fe400078e0208 */
[----:B-1----:R-:W-:Y:S02]  /*04e0*/  IMAD R4, R4, UR8, R9 ;  /* 0x0000000804047c24 */ /* 0x002fe4000f8e0209 */
[----:B------:R-:W-:Y:S01]  /*04f0*/  IMAD R3, R0, R3, RZ ;  /* 0x0000000300037224 */ /* 0x000fe200078e02ff */
[----:B------:R-:W-:Y:S01]  /*0500*/  SHF.R.S32.HI R0, RZ, 0x1f, R6 ;  /* 0x0000001fff007819 */ /* 0x000fe20000011406 */
[----:B------:R-:W-:-:S02]  /*0510*/  IMAD R5, R4, UR9, RZ ;  /* 0x0000000904057c24 */ /* 0x000fc4000f8e02ff */
[----:B------:R-:W-:Y:S01]  /*0520*/  IMAD.MOV.U32 R4, RZ, RZ, RZ ;  /* 0x000000ffff047224 */ /* 0x000fe200078e00ff */
[C---:B------:R-:W-:Y:S02]  /*0530*/  IADD3 R2, P0, PT, R6.reuse, R3, RZ ;  /* 0x0000000306027210 */ /* 0x040fe40007f1e0ff */
[----:B------:R-:W-:Y:S02]  /*0540*/  IADD3 R7, P2, PT, R6, R5, RZ ;  /* 0x0000000506077210 */ /* 0x000fe40007f5e0ff */
[C---:B--2---:R-:W-:Y:S02]  /*0550*/  LEA R16, P1, R2.reuse, UR4, 0x2 ;  /* 0x0000000402107c11 */ /* 0x044fe4000f8210ff */
[-C--:B------:R-:W-:Y:S02]  /*0560*/  LEA.HI.X.SX32 R3, R3, R0.reuse, 0x1, P0 ;  /* 0x0000000003037211 */ /* 0x080fe400000f0eff */
[----:B------:R-:W-:Y:S02]  /*0570*/  LEA.HI.X.SX32 R5, R5, R0, 0x1, P2 ;  /* 0x0000000005057211 */ /* 0x000fe400010f0eff */
[----:B------:R-:W-:-:S07]  /*0580*/  LEA.HI.X R17, R2, UR5, R3, 0x2, P1 ;  /* 0x0000000502117c11 */ /* 0x000fce00088f1403 */
.L_x_11:
[----:B0-----:R-:W0:Y:S01]  /*0590*/  LDCU.64 UR4, c[0x0][0x398] ;  /* 0x00007300ff0477ac */ /* 0x001e220008000a00 */
[----:B------:R-:W-:Y:S02]  /*05a0*/  IMAD.IADD R2, R9, 0x1, R4 ;  /* 0x0000000109027824 */ /* 0x000fe400078e0204 */
[----:B------:R-:W-:Y:S01]  /*05b0*/  IMAD.MOV.U32 R13, RZ, RZ, RZ ;  /* 0x000000ffff0d7224 */ /* 0x000fe200078e00ff */
[----:B-1----:R-:W1:Y:S01]  /*05c0*/  LDCU UR8, c[0x0][0x394] ;  /* 0x00007280ff0877ac */ /* 0x002e620008000800 */
[----:B0-----:R-:W-:Y:S01]  /*05d0*/  UISETP.GE.U32.AND UP0, UPT, UR5, 0x8, UPT ;  /* 0x000000080500788c */ /* 0x001fe2000bf06070 */
[----:B-1----:R-:W-:-:S04]  /*05e0*/  IMAD.U32 R3, RZ, RZ, UR8 ;  /* 0x00000008ff037e24 */ /* 0x002fc8000f8e00ff */
[C---:B------:R-:W-:Y:S02]  /*05f0*/  IMAD R0, R4.reuse, R3, RZ ;  /* 0x0000000304007224 */ /* 0x040fe400078e02ff */
[----:B------:R-:W-:-:S05]  /*0600*/  VIADD R4, R4, 0x1 ;  /* 0x0000000104047836 */ /* 0x000fca0000000000 */
[----:B------:R-:W-:Y:S01]  /*0610*/  ISETP.NE.AND P2, PT, R4, UR4, PT ;  /* 0x0000000404007c0c */ /* 0x000fe2000bf45270 */
[----:B--2---:R-:W-:-:S12]  /*0620*/  BRA.U !UP0, `(.L_x_0) ;  /* 0x00000005084c7547 */ /* 0x004fd8000b800000 */
[----:B------:R-:W0:Y:S01]  /*0630*/  LDCU UR4, c[0x0][0x390] ;  /* 0x00007200ff0477ac */ /* 0x000e220008000800 */
[----:B------:R-:W-:Y:S01]  /*0640*/  IMAD.MOV.U32 R13, RZ, RZ, RZ ;  /* 0x000000ffff0d7224 */ /* 0x000fe200078e00ff */
[----:B0-----:R-:W-:-:S13]  /*0650*/  ISETP.GE.AND P1, PT, R2, UR4, PT ;  /* 0x0000000402007c0c */ /* 0x001fda000bf26270 */
.L_x_1:
[----:B-1----:R-:W-:Y:S02]  /*0660*/  IMAD.IADD R21, R6, 0x1, R13 ;  /* 0x0000000106157824 */ /* 0x002fe400078e020d */
[----:B------:R-:W-:Y:S02]  /*0670*/  IMAD.U32 R3, RZ, RZ, UR12 ;  /* 0x0000000cff037e24 */ /* 0x000fe4000f8e00ff */
[----:B------:R-:W-:Y:S01]  /*0680*/  IMAD.MOV.U32 R23, RZ, RZ, RZ ;  /* 0x000000ffff177224 */ /* 0x000fe200078e00ff */
[----:B------:R-:W-:Y:S02]  /*0690*/  LOP3.LUT R14, R2, R21, RZ, 0xfc, !PT ;  /* 0x00000015020e7212 */ /* 0x000fe400078efcff */
[----:B------:R-:W-:-:S04]  /*06a0*/  ISETP.GE.OR P0, PT, R21, R3, P1 ;  /* 0x000000031500720c */ /* 0x000fc80000f06670 */
[----:B------:R-:W-:-:S13]  /*06b0*/  ISETP.LT.OR P0, PT, R14, RZ, P0 ;  /* 0x000000ff0e00720c */ /* 0x000fda0000701670 */
[----:B------:R-:W-:-:S05]  /*06c0*/  @!P0 IMAD.IADD R14, R0, 0x1, R13 ;  /* 0x00000001000e8824 */ /* 0x000fca00078e020d */
[----:B------:R-:W-:-:S04]  /*06d0*/  @!P0 IADD3 R15, P3, PT, R14, R7, RZ ;  /* 0x000000070e0f8210 */ /* 0x000fc80007f7e0ff */
[----:B------:R-:W-:Y:S02]  /*06e0*/  @!P0 LEA.HI.X.SX32 R14, R14, R5, 0x1, P3 ;  /* 0x000000050e0e8211 */ /* 0x000fe400018f0eff */
[----:B------:R-:W-:-:S04]  /*06f0*/  @!P0 LEA R18, P3, R15, UR10, 0x2 ;  /* 0x0000000a0f128c11 */ /* 0x000fc8000f8610ff */
[----:B------:R-:W-:-:S05]  /*0700*/  @!P0 LEA.HI.X R19, R15, UR11, R14, 0x2, P3 ;  /* 0x0000000b0f138c11 */ /* 0x000fca00098f140e */
[----:B------:R0:W2:Y:S01]  /*0710*/  @!P0 LDG.E R23, desc[UR6][R18.64] ;  /* 0x0000000612178981 */ /* 0x0000a2000c1e1900 */
[----:B------:R-:W-:Y:S01]  /*0720*/  VIADD R14, R21, 0x1 ;  /* 0x00000001150e7836 */ /* 0x000fe20000000000 */
[--C-:B------:R-:W-:Y:S01]  /*0730*/  SHF.R.S32.HI R22, RZ, 0x1f, R0.reuse ;  /* 0x0000001fff167819 */ /* 0x100fe20000011400 */
[----:B------:R-:W-:Y:S01]  /*0740*/  IMAD.MOV.U32 R25, RZ, RZ, RZ ;  /* 0x000000ffff197224 */ /* 0x000fe200078e00ff */
[----:B------:R-:W-:Y:S02]  /*0750*/  SHF.R.S32.HI R15, RZ, 0x1f, R13 ;  /* 0x0000001fff0f7819 */ /* 0x000fe4000001140d */
[----:B------:R-:W-:Y:S02]  /*0760*/  ISETP.GE.OR P0, PT, R14, R3, P1 ;  /* 0x000000030e00720c */ /* 0x000fe40000f06670 */
[----:B------:R-:W-:Y:S02]  /*0770*/  LOP3.LUT R14, R2, R14, RZ, 0xfc, !PT ;  /* 0x0000000e020e7212 */ /* 0x000fe400078efcff */
[----:B------:R-:W-:-:S02]  /*0780*/  IADD3 R24, P3, P4, R7, R13, R0 ;  /* 0x0000000d07187210 */ /* 0x000fc40007c7e000 */
[----:B------:R-:W-:Y:S02]  /*0790*/  ISETP.LT.OR P0, PT, R14, RZ, P0 ;  /* 0x000000ff0e00720c */ /* 0x000fe40000701670 */
[----:B------:R-:W-:Y:S02]  /*07a0*/  IADD3.X R15, PT, PT, R5, R15, R22, P3, P4 ;  /* 0x0000000f050f7210 */ /* 0x000fe40001fe8416 */
[----:B------:R-:W-:-:S04]  /*07b0*/  LEA R14, P3, R24, UR10, 0x2 ;  /* 0x0000000a180e7c11 */ /* 0x000fc8000f8610ff */
[----:B------:R-:W-:Y:S01]  /*07c0*/  LEA.HI.X R15, R24, UR11, R15, 0x2, P3 ;  /* 0x0000000b180f7c11 */ /* 0x000fe200098f140f */
[----:B0-----:R-:W-:Y:S01]  /*07d0*/  VIADD R18, R21, 0x2 ;  /* 0x0000000215127836 */ /* 0x001fe20000000000 */
[----:B--2---:R0:W-:Y:S04]  /*07e0*/  STG.E desc[UR6][R16.64], R23 ;  /* 0x0000001710007986 */ /* 0x0041e8000c101906 */
[----:B------:R-:W2:Y:S01]  /*07f0*/  @!P0 LDG.E R25, desc[UR6][R14.64+0x4] ;  /* 0x000004060e198981 */ /* 0x000ea2000c1e1900 */
[----:B------:R-:W-:Y:S01]  /*0800*/  ISETP.GE.OR P0, PT, R18, R3, P1 ;  /* 0x000000031200720c */ /* 0x000fe20000f06670 */
[----:B------:R-:W-:Y:S01]  /*0810*/  IMAD.MOV.U32 R27, RZ, RZ, RZ ;  /* 0x000000ffff1b7224 */ /* 0x000fe200078e00ff */
[----:B------:R-:W-:-:S04]  /*0820*/  LOP3.LUT R18, R2, R18, RZ, 0xfc, !PT ;  /* 0x0000001202127212 */ /* 0x000fc800078efcff */
[----:B------:R-:W-:Y:S01]  /*0830*/  ISETP.LT.OR P0, PT, R18, RZ, P0 ;  /* 0x000000ff1200720c */ /* 0x000fe20000701670 */
[----:B------:R-:W-:-:S04]  /*0840*/  IMAD.WIDE R18, R12, 0x4, R16 ;  /* 0x000000040c127825 */ /* 0x000fc800078e0210 */
[----:B------:R-:W-:Y:S01]  /*0850*/  VIADD R22, R21, 0x3 ;  /* 0x0000000315167836 */ /* 0x000fe20000000000 */
[----:B--2---:R1:W-:Y:S07]  /*0860*/  STG.E desc[UR6][R18.64], R25 ;  /* 0x0000001912007986 */ /* 0x0043ee000c101906 */
[----:B------:R-:W2:Y:S01]  /*0870*/  @!P0 LDG.E R27, desc[UR6][R14.64+0x8] ;  /* 0x000008060e1b8981 */ /* 0x000ea2000c1e1900 */
[----:B------:R-:W-:Y:S01]  /*0880*/  ISETP.GE.OR P0, PT, R22, R3, P1 ;  /* 0x000000031600720c */ /* 0x000fe20000f06670 */
[----:B0-----:R-:W-:Y:S01]  /*0890*/  IMAD.WIDE R16, R12, 0x4, R18 ;  /* 0x000000040c107825 */ /* 0x001fe200078e0212 */
[----:B------:R-:W-:-:S03]  /*08a0*/  LOP3.LUT R22, R2, R22, RZ, 0xfc, !PT ;  /* 0x0000001602167212 */ /* 0x000fc600078efcff */
[----:B------:R-:W-:Y:S01]  /*08b0*/  IMAD.MOV.U32 R23, RZ, RZ, RZ ;  /* 0x000000ffff177224 */ /* 0x000fe200078e00ff */
[----:B------:R-:W-:Y:S01]  /*08c0*/  ISETP.LT.OR P0, PT, R22, RZ, P0 ;  /* 0x000000ff1600720c */ /* 0x000fe20000701670 */
[----:B------:R-:W-:Y:S01]  /*08d0*/  VIADD R22, R21, 0x4 ;  /* 0x0000000415167836 */ /* 0x000fe20000000000 */
[----:B--2---:R0:W-:Y:S11]  /*08e0*/  STG.E desc[UR6][R16.64], R27 ;  /* 0x0000001b10007986 */ /* 0x0041f6000c101906 */
[----:B------:R-:W2:Y:S01]  /*08f0*/  @!P0 LDG.E R23, desc[UR6][R14.64+0xc] ;  /* 0x00000c060e178981 */ /* 0x000ea2000c1e1900 */
[----:B------:R-:W-:Y:S01]  /*0900*/  ISETP.GE.OR P0, PT, R22, R3, P1 ;  /* 0x000000031600720c */ /* 0x000fe20000f06670 */
[----:B-1----:R-:W-:Y:S01]  /*0910*/  IMAD.WIDE R18, R12, 0x4, R16 ;  /* 0x000000040c127825 */ /* 0x002fe200078e0210 */
[----:B------:R-:W-:-:S03]  /*0920*/  LOP3.LUT R22, R2, R22, RZ, 0xfc, !PT ;  /* 0x0000001602167212 */ /* 0x000fc600078efcff */
[----:B------:R-:W-:Y:S01]  /*0930*/  IMAD.MOV.U32 R25, RZ, RZ, RZ ;  /* 0x000000ffff197224 */ /* 0x000fe200078e00ff */
[----:B------:R-:W-:Y:S01]  /*0940*/  ISETP.LT.OR P0, PT, R22, RZ, P0 ;  /* 0x000000ff1600720c */ /* 0x000fe20000701670 */
[----:B------:R-:W-:Y:S01]  /*0950*/  VIADD R22, R21, 0x5 ;  /* 0x0000000515167836 */ /* 0x000fe20000000000 */
[----:B--2---:R1:W-:Y:S11]  /*0960*/  STG.E desc[UR6][R18.64], R23 ;  /* 0x0000001712007986 */ /* 0x0043f6000c101906 */
        /* <DEDUP_REMOVED lines=18> */
[----:B------:R-:W-:Y:S01]  /*0a90*/  IMAD.WIDE R22, R12, 0x4, R18 ;  /* 0x000000040c167825 */ /* 0x000fe200078e0212 */
[----:B------:R-:W-:-:S04]  /*0aa0*/  LOP3.LUT R21, R2, R21, RZ, 0xfc, !PT ;  /* 0x0000001502157212 */ /* 0x000fc800078efcff */
[----:B------:R-:W-:Y:S01]  /*0ab0*/  ISETP.LT.OR P0, PT, R21, RZ, P0 ;  /* 0x000000ff1500720c */ /* 0x000fe20000701670 */
[----:B------:R-:W-:Y:S01]  /*0ac0*/  IMAD.MOV.U32 R21, RZ, RZ, RZ ;  /* 0x000000ffff157224 */ /* 0x000fe200078e00ff */
[----:B--2---:R1:W-:Y:S11]  /*0ad0*/  STG.E desc[UR6][R22.64], R29 ;  /* 0x0000001d16007986 */ /* 0x0043f6000c101906 */
[----:B------:R-:W2:Y:S01]  /*0ae0*/  @!P0 LDG.E R21, desc[UR6][R14.64+0x1c] ;  /* 0x00001c060e158981 */ /* 0x000ea2000c1e1900 */
[----:B0-----:R-:W-:-:S04]  /*0af0*/  IMAD.WIDE R24, R12, 0x4, R22 ;  /* 0x000000040c187825 */ /* 0x001fc800078e0216 */
[----:B------:R-:W-:Y:S02]  /*0b00*/  VIADD R13, R13, 0x8 ;  /* 0x000000080d0d7836 */ /* 0x000fe40000000000 */
[----:B------:R-:W-:-:S03]  /*0b10*/  IMAD.WIDE R16, R12, 0x4, R24 ;  /* 0x000000040c107825 */ /* 0x000fc600078e0218 */
[----:B------:R-:W-:Y:S01]  /*0b20*/  ISETP.NE.AND P0, PT, R13, R10, PT ;  /* 0x0000000a0d00720c */ /* 0x000fe20003f05270 */
[----:B--2---:R1:W-:-:S12]  /*0b30*/  STG.E desc[UR6][R24.64], R21 ;  /* 0x0000001518007986 */ /* 0x0043d8000c101906 */
[----:B------:R-:W-:Y:S05]  /*0b40*/  @P0 BRA `(.L_x_1) ;  /* 0xfffffff800c40947 */ /* 0x000fea000383ffff */
[----:B------:R-:W-:-:S07]  /*0b50*/  IMAD.MOV.U32 R13, RZ, RZ, R10 ;  /* 0x000000ffff0d7224 */ /* 0x000fce00078e000a */
.L_x_0:
[----:B------:R-:W-:-:S13]  /*0b60*/  ISETP.NE.AND P0, PT, R11, RZ, PT ;  /* 0x000000ff0b00720c */ /* 0x000fda0003f05270 */
[----:B------:R-:W-:Y:S05]  /*0b70*/  @!P0 BRA `(.L_x_2) ;  /* 0x0000000400c88947 */ /* 0x000fea0003800000 */
[----:B------:R-:W-:-:S05]  /*0b80*/  VIADD R14, R11, 0xffffffff ;  /* 0xffffffff0b0e7836 */ /* 0x000fca0000000000 */
[----:B------:R-:W-:-:S13]  /*0b90*/  ISETP.GE.U32.AND P0, PT, R14, 0x3, PT ;  /* 0x000000030e00780c */ /* 0x000fda0003f06070 */
[----:B------:R-:W-:Y:S05]  /*0ba0*/  @!P0 BRA `(.L_x_3) ;  /* 0x0000000000c48947 */ /* 0x000fea0003800000 */
[----:B------:R-:W0:Y:S01]  /*0bb0*/  LDCU UR4, c[0x0][0x390] ;  /* 0x00007200ff0477ac */ /* 0x000e220008000800 */
[----:B-1----:R-:W-:Y:S02]  /*0bc0*/  IMAD.IADD R21, R6, 0x1, R13 ;  /* 0x0000000106157824 */ /* 0x002fe400078e020d */
[----:B------:R-:W-:-:S03]  /*0bd0*/  IMAD.MOV.U32 R25, RZ, RZ, RZ ;  /* 0x000000ffff197224 */ /* 0x000fc600078e00ff */
[C---:B------:R-:W-:Y:S02]  /*0be0*/  LOP3.LUT R14, R2.reuse, R21, RZ, 0xfc, !PT ;  /* 0x00000015020e7212 */ /* 0x040fe400078efcff */
[----:B0-----:R-:W-:Y:S01]  /*0bf0*/  ISETP.GE.AND P0, PT, R2, UR4, PT ;  /* 0x0000000402007c0c */ /* 0x001fe2000bf06270 */
[----:B------:R-:W0:Y:S03]  /*0c00*/  LDCU.64 UR4, c[0x0][0x388] ;  /* 0x00007100ff0477ac */ /* 0x000e260008000a00 */
[----:B------:R-:W-:-:S04]  /*0c10*/  ISETP.GE.OR P1, PT, R21, R3, P0 ;  /* 0x000000031500720c */ /* 0x000fc80000726670 */
[----:B------:R-:W-:-:S13]  /*0c20*/  ISETP.LT.OR P1, PT, R14, RZ, P1 ;  /* 0x000000ff0e00720c */ /* 0x000fda0000f21670 */
[----:B------:R-:W-:-:S05]  /*0c30*/  @!P1 IMAD.IADD R14, R0, 0x1, R13 ;  /* 0x00000001000e9824 */ /* 0x000fca00078e020d */
[----:B------:R-:W-:-:S04]  /*0c40*/  @!P1 IADD3 R15, P3, PT, R14, R7, RZ ;  /* 0x000000070e0f9210 */ /* 0x000fc80007f7e0ff */
[----:B------:R-:W-:Y:S02]  /*0c50*/  @!P1 LEA.HI.X.SX32 R14, R14, R5, 0x1, P3 ;  /* 0x000000050e0e9211 */ /* 0x000fe400018f0eff */
[----:B0-----:R-:W-:-:S04]  /*0c60*/  @!P1 LEA R18, P3, R15, UR4, 0x2 ;  /* 0x000000040f129c11 */ /* 0x001fc8000f8610ff */
[----:B------:R-:W-:-:S05]  /*0c70*/  @!P1 LEA.HI.X R19, R15, UR5, R14, 0x2, P3 ;  /* 0x000000050f139c11 */ /* 0x000fca00098f140e */
[----:B------:R0:W2:Y:S01]  /*0c80*/  @!P1 LDG.E R25, desc[UR6][R18.64] ;  /* 0x0000000612199981 */ /* 0x0000a2000c1e1900 */
[----:B------:R-:W-:Y:S01]  /*0c90*/  VIADD R14, R21, 0x1 ;  /* 0x00000001150e7836 */ /* 0x000fe20000000000 */
[--C-:B------:R-:W-:Y:S01]  /*0ca0*/  SHF.R.S32.HI R22, RZ, 0x1f, R0.reuse ;  /* 0x0000001fff167819 */ /* 0x100fe20000011400 */
[----:B------:R-:W-:Y:S01]  /*0cb0*/  IMAD.MOV.U32 R27, RZ, RZ, RZ ;  /* 0x000000ffff1b7224 */ /* 0x000fe200078e00ff */
[----:B------:R-:W-:Y:S02]  /*0cc0*/  IADD3 R15, P3, P4, R7, R13, R0 ;  /* 0x0000000d070f7210 */ /* 0x000fe40007c7e000 */
[----:B------:R-:W-:Y:S02]  /*0cd0*/  ISETP.GE.OR P1, PT, R14, R3, P0 ;  /* 0x000000030e00720c */ /* 0x000fe40000726670 */
[----:B------:R-:W-:Y:S02]  /*0ce0*/  LOP3.LUT R14, R2, R14, RZ, 0xfc, !PT ;  /* 0x0000000e020e7212 */ /* 0x000fe400078efcff */
[----:B------:R-:W-:-:S02]  /*0cf0*/  IADD3.X R22, PT, PT, R5, RZ, R22, P3, P4 ;  /* 0x000000ff05167210 */ /* 0x000fc40001fe8416 */
[----:B------:R-:W-:Y:S02]  /*0d00*/  ISETP.LT.OR P1, PT, R14, RZ, P1 ;  /* 0x000000ff0e00720c */ /* 0x000fe40000f21670 */
[----:B------:R-:W-:-:S04]  /*0d10*/  LEA R14, P3, R15, UR4, 0x2 ;  /* 0x000000040f0e7c11 */ /* 0x000fc8000f8610ff */
[----:B------:R-:W-:Y:S01]  /*0d20*/  LEA.HI.X R15, R15, UR5, R22, 0x2, P3 ;  /* 0x000000050f0f7c11 */ /* 0x000fe200098f1416 */
[----:B0-----:R-:W-:Y:S01]  /*0d30*/  VIADD R18, R21, 0x2 ;  /* 0x0000000215127836 */ /* 0x001fe20000000000 */
[----:B--2---:R0:W-:Y:S05]  /*0d40*/  STG.E desc[UR6][R16.64], R25 ;  /* 0x0000001910007986 */ /* 0x0041ea000c101906 */
[----:B------:R-:W2:Y:S01]  /*0d50*/  @!P1 LDG.E R27, desc[UR6][R14.64+0x4] ;  /* 0x000004060e1b9981 */ /* 0x000ea2000c1e1900 */
[----:B------:R-:W-:Y:S01]  /*0d60*/  ISETP.GE.OR P1, PT, R18, R3, P0 ;  /* 0x000000031200720c */ /* 0x000fe20000726670 */
[----:B------:R-:W-:Y:S01]  /*0d70*/  IMAD.WIDE R22, R12, 0x4, R16 ;  /* 0x000000040c167825 */ /* 0x000fe200078e0210 */
[----:B------:R-:W-:-:S03]  /*0d80*/  LOP3.LUT R18, R2, R18, RZ, 0xfc, !PT ;  /* 0x0000001202127212 */ /* 0x000fc600078efcff */
[----:B------:R-:W-:Y:S01]  /*0d90*/  IMAD.MOV.U32 R29, RZ, RZ, RZ ;  /* 0x000000ffff1d7224 */ /* 0x000fe200078e00ff */
[----:B------:R-:W-:Y:S01]  /*0da0*/  ISETP.LT.OR P1, PT, R18, RZ, P1 ;  /* 0x000000ff1200720c */ /* 0x000fe20000f21670 */
[----:B--2---:R1:W-:-:S12]  /*0db0*/  STG.E desc[UR6][R22.64], R27 ;  /* 0x0000001b16007986 */ /* 0x0043d8000c101906 */
[----:B------:R-:W2:Y:S01]  /*0dc0*/  @!P1 LDG.E R29, desc[UR6][R14.64+0x8] ;  /* 0x000008060e1d9981 */ /* 0x000ea2000c1e1900 */
[----:B------:R-:W-:Y:S01]  /*0dd0*/  VIADD R21, R21, 0x3 ;  /* 0x0000000315157836 */ /* 0x000fe20000000000 */
[----:B------:R-:W-:Y:S01]  /*0de0*/  BSSY.RECONVERGENT B0, `(.L_x_4) ;  /* 0x000000a000007945 */ /* 0x000fe20003800200 */
[----:B0-----:R-:W-:-:S03]  /*0df0*/  IMAD.WIDE R16, R12, 0x4, R22 ;  /* 0x000000040c107825 */ /* 0x001fc600078e0216 */
[----:B------:R-:W-:Y:S02]  /*0e00*/  ISETP.GE.OR P0, PT, R21, R3, P0 ;  /* 0x000000031500720c */ /* 0x000fe40000706670 */
[----:B------:R-:W-:Y:S01]  /*0e10*/  LOP3.LUT R21, R2, R21, RZ, 0xfc, !PT ;  /* 0x0000001502157212 */ /* 0x000fe200078efcff */
[----:B------:R-:W-:-:S03]  /*0e20*/  IMAD.WIDE R18, R12, 0x4, R16 ;  /* 0x000000040c127825 */ /* 0x000fc600078e0210 */
[----:B------:R-:W-:Y:S01]  /*0e30*/  ISETP.LT.OR P0, PT, R21, RZ, P0 ;  /* 0x000000ff1500720c */ /* 0x000fe20000701670 */
[----:B------:R-:W-:Y:S01]  /*0e40*/  IMAD.MOV.U32 R21, RZ, RZ, RZ ;  /* 0x000000ffff157224 */ /* 0x000fe200078e00ff */
[----:B--2---:R1:W-:Y:S11]  /*0e50*/  STG.E desc[UR6][R16.64], R29 ;  /* 0x0000001d10007986 */ /* 0x0043f6000c101906 */
[----:B------:R-:W-:Y:S05]  /*0e60*/  @P0 BRA `(.L_x_5) ;  /* 0x0000000000040947 */ /* 0x000fea0003800000 */
[----:B------:R0:W5:Y:S02]  /*0e70*/  LDG.E R21, desc[UR6][R14.64+0xc] ;  /* 0x00000c060e157981 */ /* 0x000164000c1e1900 */
.L_x_5:
[----:B------:R-:W-:Y:S05]  /*0e80*/  BSYNC.RECONVERGENT B0 ;  /* 0x0000000000007941 */ /* 0x000fea0003800200 */
.L_x_4:
[----:B-----5:R2:W-:Y:S01]  /*0e90*/  STG.E desc[UR6][R18.64], R21 ;  /* 0x0000001512007986 */ /* 0x0205e2000c101906 */
[----:B------:R-:W-:Y:S02]  /*0ea0*/  VIADD R13, R13, 0x4 ;  /* 0x000000040d0d7836 */ /* 0x000fe40000000000 */
[----:B-1----:R-:W-:-:S07]  /*0eb0*/  IMAD.WIDE R16, R12, 0x4, R18 ;  /* 0x000000040c107825 */ /* 0x002fce00078e0212 */
.L_x_3:
[----:B-12---:R-:W0:Y:S02]  /*0ec0*/  LDC R21, c[0x0][0x39c] ;  /* 0x0000e700ff157b82 */ /* 0x006e240000000800 */
[----:B0-----:R-:W-:-:S13]  /*0ed0*/  LOP3.LUT P0, R14, R21, 0x3, RZ, 0xc0, !PT ;  /* 0x00000003150e7812 */ /* 0x001fda000780c0ff */
[----:B------:R-:W-:Y:S05]  /*0ee0*/  @!P0 BRA `(.L_x_2) ;  /* 0x0000000000ec8947 */ /* 0x000fea0003800000 */
[----:B------:R-:W-:-:S13]  /*0ef0*/  ISETP.NE.AND P0, PT, R14, 0x1, PT ;  /* 0x000000010e00780c */ /* 0x000fda0003f05270 */
[----:B------:R-:W-:Y:S05]  /*0f00*/  @!P0 BRA `(.L_x_6) ;  /* 0x00000000008c8947 */ /* 0x000fea0003800000 */
[----:B------:R-:W0:Y:S01]  /*0f10*/  LDCU UR4, c[0x0][0x390] ;  /* 0x00007200ff0477ac */ /* 0x000e220008000800 */
[----:B------:R-:W-:Y:S02]  /*0f20*/  IMAD.IADD R18, R6, 0x1, R13 ;  /* 0x0000000106127824 */ /* 0x000fe400078e020d */
[----:B------:R-:W-:-:S03]  /*0f30*/  IMAD.MOV.U32 R23, RZ, RZ, RZ ;  /* 0x000000ffff177224 */ /* 0x000fc600078e00ff */
[C---:B------:R-:W-:Y:S02]  /*0f40*/  LOP3.LUT R14, R2.reuse, R18, RZ, 0xfc, !PT ;  /* 0x00000012020e7212 */ /* 0x040fe400078efcff */
[----:B0-----:R-:W-:-:S04]  /*0f50*/  ISETP.GE.AND P0, PT, R2, UR4, PT ;  /* 0x0000000402007c0c */ /* 0x001fc8000bf06270 */
[----:B------:R-:W-:-:S04]  /*0f60*/  ISETP.GE.OR P1, PT, R18, R3, P0 ;  /* 0x000000031200720c */ /* 0x000fc80000726670 */
[----:B------:R-:W-:-:S13]  /*0f70*/  ISETP.LT.OR P1, PT, R14, RZ, P1 ;  /* 0x000000ff0e00720c */ /* 0x000fda0000f21670 */
[----:B------:R-:W0:Y:S01]  /*0f80*/  @!P1 LDC.64 R14, c[0x0][0x388] ;  /* 0x0000e200ff0e9b82 */ /* 0x000e220000000a00 */
[----:B------:R-:W-:-:S05]  /*0f90*/  @!P1 IMAD.IADD R22, R0, 0x1, R13 ;  /* 0x0000000100169824 */ /* 0x000fca00078e020d */
[----:B------:R-:W-:-:S04]  /*0fa0*/  @!P1 IADD3 R19, P3, PT, R22, R7, RZ ;  /* 0x0000000716139210 */ /* 0x000fc80007f7e0ff */
[----:B------:R-:W-:Y:S02]  /*0fb0*/  @!P1 LEA.HI.X.SX32 R22, R22, R5, 0x1, P3 ;  /* 0x0000000516169211 */ /* 0x000fe400018f0eff */
[----:B0-----:R-:W-:-:S04]  /*0fc0*/  @!P1 LEA R14, P3, R19, R14, 0x2 ;  /* 0x0000000e130e9211 */ /* 0x001fc800078610ff */
[----:B------:R-:W-:-:S05]  /*0fd0*/  @!P1 LEA.HI.X R15, R19, R15, R22, 0x2, P3 ;  /* 0x0000000f130f9211 */ /* 0x000fca00018f1416 */
[----:B------:R-:W2:Y:S01]  /*0fe0*/  @!P1 LDG.E R23, desc[UR6][R14.64] ;  /* 0x000000060e179981 */ /* 0x000ea2000c1e1900 */
[----:B------:R-:W-:Y:S01]  /*0ff0*/  VIADD R18, R18, 0x1 ;  /* 0x0000000112127836 */ /* 0x000fe20000000000 */
[----:B------:R-:W-:Y:S01]  /*1000*/  BSSY.RECONVERGENT B0, `(.L_x_7) ;  /* 0x0000010000007945 */ /* 0x000fe20003800200 */
[----:B------:R-:W-:-:S03]  /*1010*/  IMAD.MOV.U32 R25, RZ, RZ, RZ ;  /* 0x000000ffff197224 */ /* 0x000fc600078e00ff */
[----:B------:R-:W-:Y:S02]  /*1020*/  ISETP.GE.OR P0, PT, R18, R3, P0 ;  /* 0x000000031200720c */ /* 0x000fe40000706670 */
[----:B------:R-:W-:-:S04]  /*1030*/  LOP3.LUT R18, R2, R18, RZ, 0xfc, !PT ;  /* 0x0000001202127212 */ /* 0x000fc800078efcff */
[----:B------:R-:W-:Y:S01]  /*1040*/  ISETP.LT.OR P0, PT, R18, RZ, P0 ;  /* 0x000000ff1200720c */ /* 0x000fe20000701670 */
[----:B------:R-:W-:Y:S01]  /*1050*/  IMAD.WIDE R18, R12, 0x4, R16 ;  /* 0x000000040c127825 */ /* 0x000fe200078e0210 */
[----:B--2---:R0:W-:Y:S11]  /*1060*/  STG.E desc[UR6][R16.64], R23 ;  /* 0x0000001710007986 */ /* 0x0041f6000c101906 */
[----:B------:R-:W-:Y:S05]  /*1070*/  @P0 BRA `(.L_x_8) ;  /* 0x0000000000200947 */ /* 0x000fea0003800000 */
[----:B------:R-:W1:Y:S01]  /*1080*/  LDCU.64 UR4, c[0x0][0x388] ;  /* 0x00007100ff0477ac */ /* 0x000e620008000a00 */
[--C-:B------:R-:W-:Y:S02]  /*1090*/  SHF.R.S32.HI R15, RZ, 0x1f, R0.reuse ;  /* 0x0000001fff0f7819 */ /* 0x100fe40000011400 */
[----:B------:R-:W-:Y:S02]  /*10a0*/  SHF.R.S32.HI R14, RZ, 0x1f, R13 ;  /* 0x0000001fff0e7819 */ /* 0x000fe4000001140d */
[----:B0-----:R-:W-:-:S04]  /*10b0*/  IADD3 R16, P0, P1, R7, R13, R0 ;  /* 0x0000000d07107210 */ /* 0x001fc8000791e000 */
[----:B------:R-:W-:Y:S02]  /*10c0*/  IADD3.X R15, PT, PT, R5, R14, R15, P0, P1 ;  /* 0x0000000e050f7210 */ /* 0x000fe400007e240f */
[----:B-1----:R-:W-:-:S04]  /*10d0*/  LEA R14, P0, R16, UR4, 0x2 ;  /* 0x00000004100e7c11 */ /* 0x002fc8000f8010ff */
[----:B------:R-:W-:-:S05]  /*10e0*/  LEA.HI.X R15, R16, UR5, R15, 0x2, P0 ;  /* 0x00000005100f7c11 */ /* 0x000fca00080f140f */
[----:B------:R1:W5:Y:S04]  /*10f0*/  LDG.E R25, desc[UR6][R14.64+0x4] ;  /* 0x000004060e197981 */ /* 0x000368000c1e1900 */
.L_x_8:
[----:B------:R-:W-:Y:S05]  /*1100*/  BSYNC.RECONVERGENT B0 ;  /* 0x0000000000007941 */ /* 0x000fea0003800200 */
.L_x_7:
[----:B-----5:R2:W-:Y:S01]  /*1110*/  STG.E desc[UR6][R18.64], R25 ;  /* 0x0000001912007986 */ /* 0x0205e2000c101906 */
[----:B0-----:R-:W-:-:S04]  /*1120*/  IMAD.WIDE R16, R12, 0x4, R18 ;  /* 0x000000040c107825 */ /* 0x001fc800078e0212 */
[----:B------:R-:W-:-:S07]  /*1130*/  VIADD R13, R13, 0x2 ;  /* 0x000000020d0d7836 */ /* 0x000fce0000000000 */
.L_x_6:
[----:B------:R-:W-:-:S04]  /*1140*/  LOP3.LUT R21, R21, 0x1, RZ, 0xc0, !PT ;  /* 0x0000000115157812 */ /* 0x000fc800078ec0ff */
[----:B------:R-:W-:-:S13]  /*1150*/  ISETP.NE.U32.AND P0, PT, R21, 0x1, PT ;  /* 0x000000011500780c */ /* 0x000fda0003f05070 */
[----:B------:R-:W-:Y:S05]  /*1160*/  @P0 BRA `(.L_x_2) ;  /* 0x00000000004c0947 */ /* 0x000fea0003800000 */
[----:B------:R-:W0:Y:S01]  /*1170*/  LDCU UR4, c[0x0][0x390] ;  /* 0x00007200ff0477ac */ /* 0x000e220008000800 */
[----:B-1----:R-:W-:Y:S01]  /*1180*/  IMAD.IADD R14, R6, 0x1, R13 ;  /* 0x00000001060e7824 */ /* 0x002fe200078e020d */
[----:B------:R-:W-:Y:S04]  /*1190*/  BSSY.RECONVERGENT B0, `(.L_x_9) ;  /* 0x000000e000007945 */ /* 0x000fe80003800200 */
[----:B------:R-:W-:Y:S01]  /*11a0*/  ISETP.GE.AND P0, PT, R14, R3, PT ;  /* 0x000000030e00720c */ /* 0x000fe20003f06270 */
[----:B------:R-:W-:Y:S01]  /*11b0*/  IMAD.MOV.U32 R3, RZ, RZ, RZ ;  /* 0x000000ffff037224 */ /* 0x000fe200078e00ff */
[C---:B------:R-:W-:Y:S02]  /*11c0*/  LOP3.LUT R14, R2.reuse, R14, RZ, 0xfc, !PT ;  /* 0x0000000e020e7212 */ /* 0x040fe400078efcff */
[----:B0-----:R-:W-:-:S04]  /*11d0*/  ISETP.GE.OR P0, PT, R2, UR4, P0 ;  /* 0x0000000402007c0c */ /* 0x001fc80008706670 */
[----:B------:R-:W-:-:S13]  /*11e0*/  ISETP.LT.OR P0, PT, R14, RZ, P0 ;  /* 0x000000ff0e00720c */ /* 0x000fda0000701670 */
[----:B------:R-:W-:Y:S05]  /*11f0*/  @P0 BRA `(.L_x_10) ;  /* 0x00000000001c0947 */ /* 0x000fea0003800000 */
[----:B------:R-:W0:Y:S01]  /*1200*/  LDCU.64 UR4, c[0x0][0x388] ;  /* 0x00007100ff0477ac */ /* 0x000e220008000a00 */
[----:B------:R-:W-:-:S05]  /*1210*/  IMAD.IADD R0, R0, 0x1, R13 ;  /* 0x0000000100007824 */ /* 0x000fca00078e020d */
[----:B------:R-:W-:-:S04]  /*1220*/  IADD3 R3, P0, PT, R0, R7, RZ ;  /* 0x0000000700037210 */ /* 0x000fc80007f1e0ff */
[----:B------:R-:W-:Y:S02]  /*1230*/  LEA.HI.X.SX32 R0, R0, R5, 0x1, P0 ;  /* 0x0000000500007211 */ /* 0x000fe400000f0eff */
[----:B0-----:R-:W-:-:S04]  /*1240*/  LEA R2, P0, R3, UR4, 0x2 ;  /* 0x0000000403027c11 */ /* 0x001fc8000f8010ff */
[----:B------:R-:W-:-:S06]  /*1250*/  LEA.HI.X R3, R3, UR5, R0, 0x2, P0 ;  /* 0x0000000503037c11 */ /* 0x000fcc00080f1400 */
[----:B------:R0:W5:Y:S03]  /*1260*/  LDG.E R3, desc[UR6][R2.64] ;  /* 0x0000000602037981 */ /* 0x000166000c1e1900 */
.L_x_10:
[----:B------:R-:W-:Y:S05]  /*1270*/  BSYNC.RECONVERGENT B0 ;  /* 0x0000000000007941 */ /* 0x000fea0003800200 */
.L_x_9:
[----:B-----5:R1:W-:Y:S02]  /*1280*/  STG.E desc[UR6][R16.64], R3 ;  /* 0x0000000310007986 */ /* 0x0203e4000c101906 */
[----:B-1----:R-:W-:-:S07]  /*1290*/  IMAD.WIDE R16, R12, 0x4, R16 ;  /* 0x000000040c107825 */ /* 0x002fce00078e0210 */
.L_x_2:
[----:B------:R-:W-:Y:S05]  /*12a0*/  @P2 BRA `(.L_x_11) ;  /* 0xfffffff000b82947 */ /* 0x000fea000383ffff */
[----:B------:R-:W3:Y:S01]  /*12b0*/  LDCU UR4, c[0x0][0x360] ;  /* 0x00006c00ff0477ac */ /* 0x000ee20008000800 */
[----:B------:R-:W3:Y:S01]  /*12c0*/  LDC R3, c[0x0][0x370] ;  /* 0x0000dc00ff037b82 */ /* 0x000ee20000000800 */
[----:B------:R-:W4:Y:S01]  /*12d0*/  LDCU UR5, c[0x0][0x380] ;  /* 0x00007000ff0577ac */ /* 0x000f220008000800 */
[----:B---3--:R-:W-:-:S05]  /*12e0*/  IMAD R8, R3, UR4, R8 ;  /* 0x0000000403087c24 */ /* 0x008fca000f8e0208 */
[----:B----4-:R-:W-:-:S13]  /*12f0*/  ISETP.GE.AND P0, PT, R8, UR5, PT ;  /* 0x0000000508007c0c */ /* 0x010fda000bf06270 */
[----:B------:R-:W-:Y:S05]  /*1300*/  @!P0 BRA `(.L_x_12) ;  /* 0xffffffec00908947 */ /* 0x000fea000383ffff */
[----:B------:R-:W-:Y:S05]  /*1310*/  EXIT ;  /* 0x000000000000794d */ /* 0x000fea0003800000 */
.L_x_13:
[----:B------:R-:W-:-:S00]  /*1320*/  BRA `(.L_x_13) ;  /* 0xfffffffc00fc7947 */ /* 0x000fc0000383ffff */
[----:B------:R-:W-:-:S00]  /*1330*/  NOP ;  /* 0x0000000000007918 */ /* 0x000fc00000000000 */
        /* <DEDUP_REMOVED lines=12> */
.L_x_14:


//--------------------- .nv.shared.reserved.0     --------------------------
	.section	.nv.shared.reserved.0,"aw",@nobits
	.weak		__nv_reservedSMEM_offset_0_alias
	.size		__nv_reservedSMEM_offset_0_alias, 0, 64
	.other		__nv_reservedSMEM_offset_0_alias,@"STO_CUDA_RESERVED_SHARED STV_DEFAULT"
__nv_reservedSMEM_offset_0_alias:
	.zero		0
	.zero		64


//--------------------- .nv.constant0._Z17im2col_gpu_kernelIfEviPKT_iiiiiiPS0_ --------------------------
	.section	.nv.constant0._Z17im2col_gpu_kernelIfEviPKT_iiiiiiPS0_,"a",@progbits
	.sectionflags	@""
	.align	4
.nv.constant0._Z17im2col_gpu_kernelIfEviPKT_iiiiiiPS0_:
	.zero		944


//--------------------- SYMBOLS --------------------------

	.type		.nv.reservedSmem.offset0,@object
	.size		.nv.reservedSmem.offset0,0x4
